//
// Generated by NVIDIA NVVM Compiler
//
// Compiler Build ID: CL-36424714
// Cuda compilation tools, release 13.0, V13.0.88
// Based on NVVM 20.0.0
//

.version 9.0
.target sm_100
.address_size 64

	// .globl	_Z8myKernelv
.extern .func  (.param .b32 func_retval0) vprintf
(
	.param .b64 vprintf_param_0,
	.param .b64 vprintf_param_1
)
;
.global .align 1 .b8 $str[32] = {72, 101, 108, 108, 111, 32, 102, 114, 111, 109, 32, 116, 104, 114, 101, 97, 100, 32, 37, 100, 44, 32, 98, 108, 111, 99, 107, 32, 37, 100, 10};

.visible .entry _Z8myKernelv()
{
	.local .align 8 .b8 	__local_depot0[8];
	.reg .b64 	%SP;
	.reg .b64 	%SPL;
	.reg .b32 	%r<5>;
	.reg .b64 	%rd<5>;

	mov.u64 	%SPL, __local_depot0;
	cvta.local.u64 	%SP, %SPL;
	add.u64 	%rd1, %SP, 0;
	add.u64 	%rd2, %SPL, 0;
	mov.u32 	%r1, %tid.x;
	mov.u32 	%r2, %ctaid.x;
	st.local.v2.u32 	[%rd2], {%r1, %r2};
	mov.u64 	%rd3, $str;
	cvta.global.u64 	%rd4, %rd3;
	{ // callseq 0, 0
	.param .b64 param0;
	st.param.b64 	[param0], %rd4;
	.param .b64 param1;
	st.param.b64 	[param1], %rd1;
	.param .b32 retval0;
	call.uni (retval0), 
	vprintf, 
	(
	param0, 
	param1
	);
	ld.param.b32 	%r3, [retval0];
	} // callseq 0
	ret;

}


// ===== COMPILED SASS (sm_100) =====

	.target	sm_100

	.elftype	@"ET_EXEC"


//--------------------- .note.nv.tkinfo           --------------------------
	.section	.note.nv.tkinfo,"",@"SHT_NOTE"
	.sectionflags	@"SHF_NOTE_NV_TKINFO"
	.tkinfo
        /*0018*/ 	.word	0x00000002
        /*0030*/ 	.string	""
        /*0030*/ 	.string	"ptxas"
        /*0030*/ 	.string	"Cuda compilation tools, release 13.0, V13.0.88"
        /*0030*/ 	.string	"Build cuda_13.0.r13.0/compiler.36424714_0"
        /*0030*/ 	.string	"-arch sm_100 -m 64 "



//--------------------- .note.nv.cuinfo           --------------------------
	.section	.note.nv.cuinfo,"",@"SHT_NOTE"
	.sectionflags	@"SHF_NOTE_NV_CUINFO"
        /*0018*/ 	.short	0x0002
        /*001a*/ 	.short	0x0064
        /*001c*/ 	.short	0x0082
	.zero		2


//--------------------- .nv.info                  --------------------------
	.section	.nv.info,"",@"SHT_CUDA_INFO"
	.align	4


	//----- nvinfo : EIATTR_REGCOUNT
	.align		4
        /*0000*/ 	.byte	0x04, 0x2f
        /*0002*/ 	.short	(.L_2 - .L_1)
	.align		4
.L_1:
        /*0004*/ 	.word	index@(_Z8myKernelv)
        /*0008*/ 	.word	0x00000018


	//----- nvinfo : EIATTR_FRAME_SIZE
	.align		4
.L_2:
        /*000c*/ 	.byte	0x04, 0x11
        /*000e*/ 	.short	(.L_4 - .L_3)
	.align		4
.L_3:
        /*0010*/ 	.word	index@(_Z8myKernelv)
        /*0014*/ 	.word	0x00000008


	//----- nvinfo : EIATTR_MIN_STACK_SIZE
	.align		4
.L_4:
        /*0018*/ 	.byte	0x04, 0x12
        /*001a*/ 	.short	(.L_6 - .L_5)
	.align		4
.L_5:
        /*001c*/ 	.word	index@(_Z8myKernelv)
        /*0020*/ 	.word	0x00000008
.L_6:


//--------------------- .nv.compat                --------------------------
	.section	.nv.compat,"",@"SHT_CUDA_COMPAT_INFO"
	.align	4
        /*0000*/ 	.byte	0x02, 0x09, 0x00, 0x00, 0x02, 0x02, 0x01, 0x00, 0x02, 0x05, 0x05, 0x00, 0x03, 0x07, 0x01, 0x01
        /*0010*/ 	.byte	0x02, 0x03, 0x00, 0x00, 0x02, 0x06, 0x01, 0x00, 0x04, 0x0b, 0x08, 0x00, 0x09, 0x00, 0x00, 0x00
        /*0020*/ 	.byte	0x00, 0x00, 0x00, 0x00


//--------------------- .nv.info._Z8myKernelv     --------------------------
	.section	.nv.info._Z8myKernelv,"",@"SHT_CUDA_INFO"
	.sectionflags	@""
	.align	4


	//----- nvinfo : EIATTR_CUDA_API_VERSION
	.align		4
        /*0000*/ 	.byte	0x04, 0x37
        /*0002*/ 	.short	(.L_8 - .L_7)
.L_7:
        /*0004*/ 	.word	0x00000082


	//----- nvinfo : EIATTR_SPARSE_MMA_MASK
	.align		4
.L_8:
        /*0008*/ 	.byte	0x03, 0x50
        /*000a*/ 	.short	0x0000


	//----- nvinfo : EIATTR_MAXREG_COUNT
	.align		4
        /*000c*/ 	.byte	0x03, 0x1b
        /*000e*/ 	.short	0x00ff


	//----- nvinfo : EIATTR_EXTERNS
	.align		4
        /*0010*/ 	.byte	0x04, 0x0f
        /*0012*/ 	.short	(.L_10 - .L_9)


	//   ....[0]....
	.align		4
.L_9:
        /*0014*/ 	.word	index@(vprintf)


	//----- nvinfo : EIATTR_MERCURY_ISA_VERSION
	.align		4
.L_10:
        /*0018*/ 	.byte	0x03, 0x5f
        /*001a*/ 	.short	0x0101


	//----- nvinfo : EIATTR_VRC_CTA_INIT_COUNT
	.align		4
        /*001c*/ 	.byte	0x02, 0x4a
	.zero		1
	.zero		1


	//----- nvinfo : EIATTR_SYSCALL_OFFSETS
	.align		4
        /*0020*/ 	.byte	0x04, 0x46
        /*0022*/ 	.short	(.L_12 - .L_11)


	//   ....[0]....
.L_11:
        /*0024*/ 	.word	0x000000f0


	//----- nvinfo : EIATTR_EXIT_INSTR_OFFSETS
	.align		4
.L_12:
        /*0028*/ 	.byte	0x04, 0x1c
        /*002a*/ 	.short	(.L_14 - .L_13)


	//   ....[0]....
.L_13:
        /*002c*/ 	.word	0x00000100


	//----- nvinfo : EIATTR_SW_WAR
	.align		4
.L_14:
        /*0030*/ 	.byte	0x04, 0x36
        /*0032*/ 	.short	(.L_16 - .L_15)
.L_15:
        /*0034*/ 	.word	0x00000008
.L_16:


//--------------------- .nv.callgraph             --------------------------
	.section	.nv.callgraph,"",@"SHT_CUDA_CALLGRAPH"
	.align	4
	.sectionentsize	8
	.align		4
        /*0000*/ 	.word	0x00000000
	.align		4
        /*0004*/ 	.word	0xffffffff
	.align		4
        /*0008*/ 	.word	index@(_Z8myKernelv)
	.align		4
        /*000c*/ 	.word	index@(vprintf)
	.align		4
        /*0010*/ 	.word	0x00000000
	.align		4
        /*0014*/ 	.word	0xfffffffe
	.align		4
        /*0018*/ 	.word	0x00000000
	.align		4
        /*001c*/ 	.word	0xfffffffd
	.align		4
        /*0020*/ 	.word	0x00000000
	.align		4
        /*0024*/ 	.word	0xfffffffc


//--------------------- .nv.constant4             --------------------------
	.section	.nv.constant4,"a",@progbits
	.align	8
	.align		8
.nv.constant4:
        /*0000*/ 	.dword	vprintf
	.align		8
        /*0008*/ 	.dword	$str


//--------------------- .text._Z8myKernelv        --------------------------
	.section	.text._Z8myKernelv,"ax",@progbits
	.align	128
        .global         _Z8myKernelv
        .type           _Z8myKernelv,@function
        .size           _Z8myKernelv,(.L_x_2 - _Z8myKernelv)
        .other          _Z8myKernelv,@"STO_CUDA_ENTRY STV_DEFAULT"
_Z8myKernelv:
.text._Z8myKernelv:
[----:B------:R-:W0:Y:S01]  /*0000*/  LDC R1, c[0x0][0x37c] ;  /* 0x0000df00ff017b82 */ /* 0x000e220000000800 */
[----:B------:R-:W1:Y:S01]  /*0010*/  S2R R8, SR_TID.X ;  /* 0x0000000000087919 */ /* 0x000e620000002100 */
[----:B0-----:R-:W-:Y:S01]  /*0020*/  VIADD R1, R1, 0xfffffff8 ;  /* 0xfffffff801017836 */ /* 0x001fe20000000000 */
[----:B------:R-:W-:Y:S01]  /*0030*/  MOV R0, 0x0 ;  /* 0x0000000000007802 */ /* 0x000fe20000000f00 */
[----:B------:R-:W0:Y:S01]  /*0040*/  LDCU UR4, c[0x0][0x2f8] ;  /* 0x00005f00ff0477ac */ /* 0x000e220008000800 */
[----:B------:R-:W1:Y:S03]  /*0050*/  S2R R9, SR_CTAID.X ;  /* 0x0000000000097919 */ /* 0x000e660000002500 */
[----:B------:R2:W3:Y:S01]  /*0060*/  LDC.64 R2, c[0x4][R0] ;  /* 0x0100000000027b82 */ /* 0x0004e20000000a00 */
[----:B------:R-:W4:Y:S01]  /*0070*/  LDCU.64 UR6, c[0x4][0x8] ;  /* 0x01000100ff0677ac */ /* 0x000f220008000a00 */
[----:B------:R-:W5:Y:S01]  /*0080*/  LDCU UR5, c[0x0][0x2fc] ;  /* 0x00005f80ff0577ac */ /* 0x000f620008000800 */
[----:B0-----:R-:W-:Y:S01]  /*0090*/  IADD3 R6, P0, PT, R1, UR4, RZ ;  /* 0x0000000401067c10 */ /* 0x001fe2000ff1e0ff */
[----:B----4-:R-:W-:Y:S01]  /*00a0*/  IMAD.U32 R4, RZ, RZ, UR6 ;  /* 0x00000006ff047e24 */ /* 0x010fe2000f8e00ff */
[----:B------:R-:W-:-:S03]  /*00b0*/  MOV R5, UR7 ;  /* 0x0000000700057c02 */ /* 0x000fc60008000f00 */
[----:B-----5:R-:W-:Y:S01]  /*00c0*/  IMAD.X R7, RZ, RZ, UR5, P0 ;  /* 0x00000005ff077e24 */ /* 0x020fe200080e06ff */
[----:B-1----:R2:W-:Y:S07]  /*00d0*/  STL.64 [R1], R8 ;  /* 0x0000000801007387 */ /* 0x0025ee0000100a00 */
[----:B------:R-:W-:-:S07]  /*00e0*/  LEPC R20, `(.L_x_0) ;  /* 0x000000001014794e */ /* 0x000fce0000000000 */
[----:B--23--:R-:W-:Y:S05]  /*00f0*/  CALL.ABS.NOINC R2 ;  /* 0x0000000002007343 */ /* 0x00cfea0003c00000 */
.L_x_0:
[----:B------:R-:W-:Y:S05]  /*0100*/  EXIT ;  /* 0x000000000000794d */ /* 0x000fea0003800000 */
.L_x_1:
[----:B------:R-:W-:-:S00]  /*0110*/  BRA `(.L_x_1) ;  /* 0xfffffffc00fc7947 */ /* 0x000fc0000383ffff */
[----:B------:R-:W-:-:S00]  /*0120*/  NOP ;  /* 0x0000000000007918 */ /* 0x000fc00000000000 */
        /* <DEDUP_REMOVED lines=13> */
.L_x_2:


//--------------------- .nv.global.init           --------------------------
	.section	.nv.global.init,"aw",@progbits
.nv.global.init:
	.type		$str,@object
	.size		$str,(.L_0 - $str)
$str:
        /*0000*/ 	.byte	0x48, 0x65, 0x6c, 0x6c, 0x6f, 0x20, 0x66, 0x72, 0x6f, 0x6d, 0x20, 0x74, 0x68, 0x72, 0x65, 0x61
        /*0010*/ 	.byte	0x64, 0x20, 0x25, 0x64, 0x2c, 0x20, 0x62, 0x6c, 0x6f, 0x63, 0x6b, 0x20, 0x25, 0x64, 0x0a, 0x00
.L_0:


//--------------------- .nv.shared.reserved.0     --------------------------
	.section	.nv.shared.reserved.0,"aw",@nobits
	.weak		__nv_reservedSMEM_offset_0_alias
	.size		__nv_reservedSMEM_offset_0_alias, 0, 64
	.other		__nv_reservedSMEM_offset_0_alias,@"STO_CUDA_RESERVED_SHARED STV_DEFAULT"
__nv_reservedSMEM_offset_0_alias:
	.zero		0
	.zero		64


//--------------------- .nv.constant0._Z8myKernelv --------------------------
	.section	.nv.constant0._Z8myKernelv,"a",@progbits
	.sectionflags	@""
	.align	4
.nv.constant0._Z8myKernelv:
	.zero		896


//--------------------- SYMBOLS --------------------------

	.type		.nv.reservedSmem.offset0,@object
	.size		.nv.reservedSmem.offset0,0x4
	.type		vprintf,@function
